//
// Generated by NVIDIA NVVM Compiler
//
// Compiler Build ID: CL-36424714
// Cuda compilation tools, release 13.0, V13.0.88
// Based on NVVM 20.0.0
//

.version 9.0
.target sm_100
.address_size 64

	// .globl	_Z9vectorAddPKfS0_Pfi

.visible .entry _Z9vectorAddPKfS0_Pfi(
	.param .u64 .ptr .align 1 _Z9vectorAddPKfS0_Pfi_param_0,
	.param .u64 .ptr .align 1 _Z9vectorAddPKfS0_Pfi_param_1,
	.param .u64 .ptr .align 1 _Z9vectorAddPKfS0_Pfi_param_2,
	.param .u32 _Z9vectorAddPKfS0_Pfi_param_3
)
{
	.reg .pred 	%p<2>;
	.reg .b32 	%r<6>;
	.reg .b32 	%f<4>;
	.reg .b64 	%rd<11>;

	ld.param.u64 	%rd1, [_Z9vectorAddPKfS0_Pfi_param_0];
	ld.param.u64 	%rd2, [_Z9vectorAddPKfS0_Pfi_param_1];
	ld.param.u64 	%rd3, [_Z9vectorAddPKfS0_Pfi_param_2];
	ld.param.u32 	%r2, [_Z9vectorAddPKfS0_Pfi_param_3];
	mov.u32 	%r3, %ctaid.x;
	mov.u32 	%r4, %ntid.x;
	mov.u32 	%r5, %tid.x;
	mad.lo.s32 	%r1, %r3, %r4, %r5;
	setp.ge.s32 	%p1, %r1, %r2;
	@%p1 bra 	$L__BB0_2;
	cvta.to.global.u64 	%rd4, %rd1;
	cvta.to.global.u64 	%rd5, %rd2;
	cvta.to.global.u64 	%rd6, %rd3;
	mul.wide.s32 	%rd7, %r1, 4;
	add.s64 	%rd8, %rd4, %rd7;
	ld.global.f32 	%f1, [%rd8];
	add.s64 	%rd9, %rd5, %rd7;
	ld.global.f32 	%f2, [%rd9];
	add.f32 	%f3, %f1, %f2;
	add.s64 	%rd10, %rd6, %rd7;
	st.global.f32 	[%rd10], %f3;
$L__BB0_2:
	ret;

}
	// .globl	_Z7sigmoidPfi
.visible .entry _Z7sigmoidPfi(
	.param .u64 .ptr .align 1 _Z7sigmoidPfi_param_0,
	.param .u32 _Z7sigmoidPfi_param_1
)
{
	.reg .pred 	%p<2>;
	.reg .b32 	%r<8>;
	.reg .b32 	%f<15>;
	.reg .b64 	%rd<5>;
	.reg .b64 	%fd<4>;

	ld.param.u64 	%rd1, [_Z7sigmoidPfi_param_0];
	ld.param.u32 	%r2, [_Z7sigmoidPfi_param_1];
	mov.u32 	%r3, %ctaid.x;
	mov.u32 	%r4, %ntid.x;
	mov.u32 	%r5, %tid.x;
	mad.lo.s32 	%r1, %r3, %r4, %r5;
	setp.ge.s32 	%p1, %r1, %r2;
	@%p1 bra 	$L__BB1_2;
	cvta.to.global.u64 	%rd2, %rd1;
	mul.wide.s32 	%rd3, %r1, 4;
	add.s64 	%rd4, %rd2, %rd3;
	ld.global.f32 	%f1, [%rd4];
	fma.rn.f32 	%f2, %f1, 0fBBBB989D, 0f3F000000;
	cvt.sat.f32.f32 	%f3, %f2;
	mov.f32 	%f4, 0f4B400001;
	mov.f32 	%f5, 0f437C0000;
	fma.rm.f32 	%f6, %f3, %f5, %f4;
	add.f32 	%f7, %f6, 0fCB40007F;
	neg.f32 	%f8, %f7;
	fma.rn.f32 	%f9, %f1, 0fBFB8AA3B, %f8;
	fma.rn.f32 	%f10, %f1, 0fB2A57060, %f9;
	mov.b32 	%r6, %f6;
	shl.b32 	%r7, %r6, 23;
	mov.b32 	%f11, %r7;
	ex2.approx.ftz.f32 	%f12, %f10;
	mul.f32 	%f13, %f12, %f11;
	cvt.f64.f32 	%fd1, %f13;
	add.f64 	%fd2, %fd1, 0d3FF0000000000000;
	rcp.rn.f64 	%fd3, %fd2;
	cvt.rn.f32.f64 	%f14, %fd3;
	st.global.f32 	[%rd4], %f14;
$L__BB1_2:
	ret;

}
	// .globl	_Z9d_sigmoidPfi
.visible .entry _Z9d_sigmoidPfi(
	.param .u64 .ptr .align 1 _Z9d_sigmoidPfi_param_0,
	.param .u32 _Z9d_sigmoidPfi_param_1
)
{
	.reg .pred 	%p<2>;
	.reg .b32 	%r<8>;
	.reg .b32 	%f<15>;
	.reg .b64 	%rd<5>;
	.reg .b64 	%fd<5>;

	ld.param.u64 	%rd1, [_Z9d_sigmoidPfi_param_0];
	ld.param.u32 	%r2, [_Z9d_sigmoidPfi_param_1];
	mov.u32 	%r3, %ctaid.x;
	mov.u32 	%r4, %ntid.x;
	mov.u32 	%r5, %tid.x;
	mad.lo.s32 	%r1, %r3, %r4, %r5;
	setp.ge.s32 	%p1, %r1, %r2;
	@%p1 bra 	$L__BB2_2;
	cvta.to.global.u64 	%rd2, %rd1;
	mul.wide.s32 	%rd3, %r1, 4;
	add.s64 	%rd4, %rd2, %rd3;
	ld.global.f32 	%f1, [%rd4];
	fma.rn.f32 	%f2, %f1, 0fBBBB989D, 0f3F000000;
	cvt.sat.f32.f32 	%f3, %f2;
	mov.f32 	%f4, 0f4B400001;
	mov.f32 	%f5, 0f437C0000;
	fma.rm.f32 	%f6, %f3, %f5, %f4;
	add.f32 	%f7, %f6, 0fCB40007F;
	neg.f32 	%f8, %f7;
	fma.rn.f32 	%f9, %f1, 0fBFB8AA3B, %f8;
	fma.rn.f32 	%f10, %f1, 0fB2A57060, %f9;
	mov.b32 	%r6, %f6;
	shl.b32 	%r7, %r6, 23;
	mov.b32 	%f11, %r7;
	ex2.approx.ftz.f32 	%f12, %f10;
	mul.f32 	%f13, %f12, %f11;
	cvt.f64.f32 	%fd1, %f13;
	add.f64 	%fd2, %fd1, 0d3FF0000000000000;
	mul.f64 	%fd3, %fd2, %fd2;
	div.rn.f64 	%fd4, %fd1, %fd3;
	cvt.rn.f32.f64 	%f14, %fd4;
	st.global.f32 	[%rd4], %f14;
$L__BB2_2:
	ret;

}


// ===== COMPILED SASS (sm_100) =====

	.target	sm_100

	.elftype	@"ET_EXEC"


//--------------------- .note.nv.tkinfo           --------------------------
	.section	.note.nv.tkinfo,"",@"SHT_NOTE"
	.sectionflags	@"SHF_NOTE_NV_TKINFO"
	.tkinfo
        /*0018*/ 	.word	0x00000002
        /*0030*/ 	.string	""
        /*0030*/ 	.string	"ptxas"
        /*0030*/ 	.string	"Cuda compilation tools, release 13.0, V13.0.88"
        /*0030*/ 	.string	"Build cuda_13.0.r13.0/compiler.36424714_0"
        /*0030*/ 	.string	"-arch sm_100 -m 64 "



//--------------------- .note.nv.cuinfo           --------------------------
	.section	.note.nv.cuinfo,"",@"SHT_NOTE"
	.sectionflags	@"SHF_NOTE_NV_CUINFO"
        /*0018*/ 	.short	0x0002
        /*001a*/ 	.short	0x0064
        /*001c*/ 	.short	0x0082
	.zero		2


//--------------------- .nv.info                  --------------------------
	.section	.nv.info,"",@"SHT_CUDA_INFO"
	.align	4


	//----- nvinfo : EIATTR_REGCOUNT
	.align		4
        /*0000*/ 	.byte	0x04, 0x2f
        /*0002*/ 	.short	(.L_1 - .L_0)
	.align		4
.L_0:
        /*0004*/ 	.word	index@(_Z9vectorAddPKfS0_Pfi)
        /*0008*/ 	.word	0x0000000c


	//----- nvinfo : EIATTR_FRAME_SIZE
	.align		4
.L_1:
        /*000c*/ 	.byte	0x04, 0x11
        /*000e*/ 	.short	(.L_3 - .L_2)
	.align		4
.L_2:
        /*0010*/ 	.word	index@(_Z9vectorAddPKfS0_Pfi)
        /*0014*/ 	.word	0x00000000


	//----- nvinfo : EIATTR_REGCOUNT
	.align		4
.L_3:
        /*0018*/ 	.byte	0x04, 0x2f
        /*001a*/ 	.short	(.L_5 - .L_4)
	.align		4
.L_4:
        /*001c*/ 	.word	index@(_Z7sigmoidPfi)
        /*0020*/ 	.word	0x0000000f


	//----- nvinfo : EIATTR_FRAME_SIZE
	.align		4
.L_5:
        /*0024*/ 	.byte	0x04, 0x11
        /*0026*/ 	.short	(.L_7 - .L_6)
	.align		4
.L_6:
        /*0028*/ 	.word	index@($__internal_1_$__cuda_sm20_dblrcp_rn_slowpath_v3)
        /*002c*/ 	.word	0x00000000


	//----- nvinfo : EIATTR_FRAME_SIZE
	.align		4
.L_7:
        /*0030*/ 	.byte	0x04, 0x11
        /*0032*/ 	.short	(.L_9 - .L_8)
	.align		4
.L_8:
        /*0034*/ 	.word	index@(_Z7sigmoidPfi)
        /*0038*/ 	.word	0x00000000


	//----- nvinfo : EIATTR_REGCOUNT
	.align		4
.L_9:
        /*003c*/ 	.byte	0x04, 0x2f
        /*003e*/ 	.short	(.L_11 - .L_10)
	.align		4
.L_10:
        /*0040*/ 	.word	index@(_Z9d_sigmoidPfi)
        /*0044*/ 	.word	0x0000001a


	//----- nvinfo : EIATTR_FRAME_SIZE
	.align		4
.L_11:
        /*0048*/ 	.byte	0x04, 0x11
        /*004a*/ 	.short	(.L_13 - .L_12)
	.align		4
.L_12:
        /*004c*/ 	.word	index@($__internal_0_$__cuda_sm20_div_rn_f64_full)
        /*0050*/ 	.word	0x00000000


	//----- nvinfo : EIATTR_FRAME_SIZE
	.align		4
.L_13:
        /*0054*/ 	.byte	0x04, 0x11
        /*0056*/ 	.short	(.L_15 - .L_14)
	.align		4
.L_14:
        /*0058*/ 	.word	index@(_Z9d_sigmoidPfi)
        /*005c*/ 	.word	0x00000000


	//----- nvinfo : EIATTR_MIN_STACK_SIZE
	.align		4
.L_15:
        /*0060*/ 	.byte	0x04, 0x12
        /*0062*/ 	.short	(.L_17 - .L_16)
	.align		4
.L_16:
        /*0064*/ 	.word	index@(_Z9d_sigmoidPfi)
        /*0068*/ 	.word	0x00000000


	//----- nvinfo : EIATTR_MIN_STACK_SIZE
	.align		4
.L_17:
        /*006c*/ 	.byte	0x04, 0x12
        /*006e*/ 	.short	(.L_19 - .L_18)
	.align		4
.L_18:
        /*0070*/ 	.word	index@(_Z7sigmoidPfi)
        /*0074*/ 	.word	0x00000000


	//----- nvinfo : EIATTR_MIN_STACK_SIZE
	.align		4
.L_19:
        /*0078*/ 	.byte	0x04, 0x12
        /*007a*/ 	.short	(.L_21 - .L_20)
	.align		4
.L_20:
        /*007c*/ 	.word	index@(_Z9vectorAddPKfS0_Pfi)
        /*0080*/ 	.word	0x00000000
.L_21:


//--------------------- .nv.compat                --------------------------
	.section	.nv.compat,"",@"SHT_CUDA_COMPAT_INFO"
	.align	4
        /*0000*/ 	.byte	0x02, 0x09, 0x00, 0x00, 0x02, 0x02, 0x01, 0x00, 0x02, 0x05, 0x05, 0x00, 0x03, 0x07, 0x01, 0x01
        /*0010*/ 	.byte	0x02, 0x03, 0x00, 0x00, 0x02, 0x06, 0x01, 0x00, 0x04, 0x0b, 0x08, 0x00, 0x01, 0x00, 0x00, 0x00
        /*0020*/ 	.byte	0x00, 0x00, 0x00, 0x00


//--------------------- .nv.info._Z9d_sigmoidPfi  --------------------------
	.section	.nv.info._Z9d_sigmoidPfi,"",@"SHT_CUDA_INFO"
	.sectionflags	@""
	.align	4


	//----- nvinfo : EIATTR_CUDA_API_VERSION
	.align		4
        /*0000*/ 	.byte	0x04, 0x37
        /*0002*/ 	.short	(.L_23 - .L_22)
.L_22:
        /*0004*/ 	.word	0x00000082


	//----- nvinfo : EIATTR_KPARAM_INFO
	.align		4
.L_23:
        /*0008*/ 	.byte	0x04, 0x17
        /*000a*/ 	.short	(.L_25 - .L_24)
.L_24:
        /*000c*/ 	.word	0x00000000
        /*0010*/ 	.short	0x0001
        /*0012*/ 	.short	0x0008
        /*0014*/ 	.byte	0x00, 0xf0, 0x11, 0x00


	//----- nvinfo : EIATTR_KPARAM_INFO
	.align		4
.L_25:
        /*0018*/ 	.byte	0x04, 0x17
        /*001a*/ 	.short	(.L_27 - .L_26)
.L_26:
        /*001c*/ 	.word	0x00000000
        /*0020*/ 	.short	0x0000
        /*0022*/ 	.short	0x0000
        /*0024*/ 	.byte	0x00, 0xf5, 0x21, 0x00


	//----- nvinfo : EIATTR_SPARSE_MMA_MASK
	.align		4
.L_27:
        /*0028*/ 	.byte	0x03, 0x50
        /*002a*/ 	.short	0x0000


	//----- nvinfo : EIATTR_MAXREG_COUNT
	.align		4
        /*002c*/ 	.byte	0x03, 0x1b
        /*002e*/ 	.short	0x00ff


	//----- nvinfo : EIATTR_MERCURY_ISA_VERSION
	.align		4
        /*0030*/ 	.byte	0x03, 0x5f
        /*0032*/ 	.short	0x0101


	//----- nvinfo : EIATTR_VRC_CTA_INIT_COUNT
	.align		4
        /*0034*/ 	.byte	0x02, 0x4a
	.zero		1
	.zero		1


	//----- nvinfo : EIATTR_EXIT_INSTR_OFFSETS
	.align		4
        /*0038*/ 	.byte	0x04, 0x1c
        /*003a*/ 	.short	(.L_29 - .L_28)


	//   ....[0]....
.L_28:
        /*003c*/ 	.word	0x00000070


	//   ....[1]....
        /*0040*/ 	.word	0x000002f0


	//----- nvinfo : EIATTR_CRS_STACK_SIZE
	.align		4
.L_29:
        /*0044*/ 	.byte	0x04, 0x1e
        /*0046*/ 	.short	(.L_31 - .L_30)
.L_30:
        /*0048*/ 	.word	0x00000000


	//----- nvinfo : EIATTR_CBANK_PARAM_SIZE
	.align		4
.L_31:
        /*004c*/ 	.byte	0x03, 0x19
        /*004e*/ 	.short	0x000c


	//----- nvinfo : EIATTR_PARAM_CBANK
	.align		4
        /*0050*/ 	.byte	0x04, 0x0a
        /*0052*/ 	.short	(.L_33 - .L_32)
	.align		4
.L_32:
        /*0054*/ 	.word	index@(.nv.constant0._Z9d_sigmoidPfi)
        /*0058*/ 	.short	0x0380
        /*005a*/ 	.short	0x000c


	//----- nvinfo : EIATTR_SW_WAR
	.align		4
.L_33:
        /*005c*/ 	.byte	0x04, 0x36
        /*005e*/ 	.short	(.L_35 - .L_34)
.L_34:
        /*0060*/ 	.word	0x00000008
.L_35:


//--------------------- .nv.info._Z7sigmoidPfi    --------------------------
	.section	.nv.info._Z7sigmoidPfi,"",@"SHT_CUDA_INFO"
	.sectionflags	@""
	.align	4


	//----- nvinfo : EIATTR_CUDA_API_VERSION
	.align		4
        /*0000*/ 	.byte	0x04, 0x37
        /*0002*/ 	.short	(.L_37 - .L_36)
.L_36:
        /*0004*/ 	.word	0x00000082


	//----- nvinfo : EIATTR_KPARAM_INFO
	.align		4
.L_37:
        /*0008*/ 	.byte	0x04, 0x17
        /*000a*/ 	.short	(.L_39 - .L_38)
.L_38:
        /*000c*/ 	.word	0x00000000
        /*0010*/ 	.short	0x0001
        /*0012*/ 	.short	0x0008
        /*0014*/ 	.byte	0x00, 0xf0, 0x11, 0x00


	//----- nvinfo : EIATTR_KPARAM_INFO
	.align		4
.L_39:
        /*0018*/ 	.byte	0x04, 0x17
        /*001a*/ 	.short	(.L_41 - .L_40)
.L_40:
        /*001c*/ 	.word	0x00000000
        /*0020*/ 	.short	0x0000
        /*0022*/ 	.short	0x0000
        /*0024*/ 	.byte	0x00, 0xf5, 0x21, 0x00


	//----- nvinfo : EIATTR_SPARSE_MMA_MASK
	.align		4
.L_41:
        /*0028*/ 	.byte	0x03, 0x50
        /*002a*/ 	.short	0x0000


	//----- nvinfo : EIATTR_MAXREG_COUNT
	.align		4
        /*002c*/ 	.byte	0x03, 0x1b
        /*002e*/ 	.short	0x00ff


	//----- nvinfo : EIATTR_MERCURY_ISA_VERSION
	.align		4
        /*0030*/ 	.byte	0x03, 0x5f
        /*0032*/ 	.short	0x0101


	//----- nvinfo : EIATTR_VRC_CTA_INIT_COUNT
	.align		4
        /*0034*/ 	.byte	0x02, 0x4a
	.zero		1
	.zero		1


	//----- nvinfo : EIATTR_EXIT_INSTR_OFFSETS
	.align		4
        /*0038*/ 	.byte	0x04, 0x1c
        /*003a*/ 	.short	(.L_43 - .L_42)


	//   ....[0]....
.L_42:
        /*003c*/ 	.word	0x00000070


	//   ....[1]....
        /*0040*/ 	.word	0x00000290


	//----- nvinfo : EIATTR_CRS_STACK_SIZE
	.align		4
.L_43:
        /*0044*/ 	.byte	0x04, 0x1e
        /*0046*/ 	.short	(.L_45 - .L_44)
.L_44:
        /*0048*/ 	.word	0x00000000


	//----- nvinfo : EIATTR_CBANK_PARAM_SIZE
	.align		4
.L_45:
        /*004c*/ 	.byte	0x03, 0x19
        /*004e*/ 	.short	0x000c


	//----- nvinfo : EIATTR_PARAM_CBANK
	.align		4
        /*0050*/ 	.byte	0x04, 0x0a
        /*0052*/ 	.short	(.L_47 - .L_46)
	.align		4
.L_46:
        /*0054*/ 	.word	index@(.nv.constant0._Z7sigmoidPfi)
        /*0058*/ 	.short	0x0380
        /*005a*/ 	.short	0x000c


	//----- nvinfo : EIATTR_SW_WAR
	.align		4
.L_47:
        /*005c*/ 	.byte	0x04, 0x36
        /*005e*/ 	.short	(.L_49 - .L_48)
.L_48:
        /*0060*/ 	.word	0x00000008
.L_49:


//--------------------- .nv.info._Z9vectorAddPKfS0_Pfi --------------------------
	.section	.nv.info._Z9vectorAddPKfS0_Pfi,"",@"SHT_CUDA_INFO"
	.sectionflags	@""
	.align	4


	//----- nvinfo : EIATTR_CUDA_API_VERSION
	.align		4
        /*0000*/ 	.byte	0x04, 0x37
        /*0002*/ 	.short	(.L_51 - .L_50)
.L_50:
        /*0004*/ 	.word	0x00000082


	//----- nvinfo : EIATTR_KPARAM_INFO
	.align		4
.L_51:
        /*0008*/ 	.byte	0x04, 0x17
        /*000a*/ 	.short	(.L_53 - .L_52)
.L_52:
        /*000c*/ 	.word	0x00000000
        /*0010*/ 	.short	0x0003
        /*0012*/ 	.short	0x0018
        /*0014*/ 	.byte	0x00, 0xf0, 0x11, 0x00


	//----- nvinfo : EIATTR_KPARAM_INFO
	.align		4
.L_53:
        /*0018*/ 	.byte	0x04, 0x17
        /*001a*/ 	.short	(.L_55 - .L_54)
.L_54:
        /*001c*/ 	.word	0x00000000
        /*0020*/ 	.short	0x0002
        /*0022*/ 	.short	0x0010
        /*0024*/ 	.byte	0x00, 0xf5, 0x21, 0x00


	//----- nvinfo : EIATTR_KPARAM_INFO
	.align		4
.L_55:
        /*0028*/ 	.byte	0x04, 0x17
        /*002a*/ 	.short	(.L_57 - .L_56)
.L_56:
        /*002c*/ 	.word	0x00000000
        /*0030*/ 	.short	0x0001
        /*0032*/ 	.short	0x0008
        /*0034*/ 	.byte	0x00, 0xf5, 0x21, 0x00


	//----- nvinfo : EIATTR_KPARAM_INFO
	.align		4
.L_57:
        /*0038*/ 	.byte	0x04, 0x17
        /*003a*/ 	.short	(.L_59 - .L_58)
.L_58:
        /*003c*/ 	.word	0x00000000
        /*0040*/ 	.short	0x0000
        /*0042*/ 	.short	0x0000
        /*0044*/ 	.byte	0x00, 0xf5, 0x21, 0x00


	//----- nvinfo : EIATTR_SPARSE_MMA_MASK
	.align		4
.L_59:
        /*0048*/ 	.byte	0x03, 0x50
        /*004a*/ 	.short	0x0000


	//----- nvinfo : EIATTR_MAXREG_COUNT
	.align		4
        /*004c*/ 	.byte	0x03, 0x1b
        /*004e*/ 	.short	0x00ff


	//----- nvinfo : EIATTR_MERCURY_ISA_VERSION
	.align		4
        /*0050*/ 	.byte	0x03, 0x5f
        /*0052*/ 	.short	0x0101


	//----- nvinfo : EIATTR_VRC_CTA_INIT_COUNT
	.align		4
        /*0054*/ 	.byte	0x02, 0x4a
	.zero		1
	.zero		1


	//----- nvinfo : EIATTR_EXIT_INSTR_OFFSETS
	.align		4
        /*0058*/ 	.byte	0x04, 0x1c
        /*005a*/ 	.short	(.L_61 - .L_60)


	//   ....[0]....
.L_60:
        /*005c*/ 	.word	0x00000070


	//   ....[1]....
        /*0060*/ 	.word	0x00000130


	//----- nvinfo : EIATTR_CBANK_PARAM_SIZE
	.align		4
.L_61:
        /*0064*/ 	.byte	0x03, 0x19
        /*0066*/ 	.short	0x001c


	//----- nvinfo : EIATTR_PARAM_CBANK
	.align		4
        /*0068*/ 	.byte	0x04, 0x0a
        /*006a*/ 	.short	(.L_63 - .L_62)
	.align		4
.L_62:
        /*006c*/ 	.word	index@(.nv.constant0._Z9vectorAddPKfS0_Pfi)
        /*0070*/ 	.short	0x0380
        /*0072*/ 	.short	0x001c


	//----- nvinfo : EIATTR_SW_WAR
	.align		4
.L_63:
        /*0074*/ 	.byte	0x04, 0x36
        /*0076*/ 	.short	(.L_65 - .L_64)
.L_64:
        /*0078*/ 	.word	0x00000008
.L_65:


//--------------------- .nv.callgraph             --------------------------
	.section	.nv.callgraph,"",@"SHT_CUDA_CALLGRAPH"
	.align	4
	.sectionentsize	8
	.align		4
        /*0000*/ 	.word	0x00000000
	.align		4
        /*0004*/ 	.word	0xffffffff
	.align		4
        /*0008*/ 	.word	0x00000000
	.align		4
        /*000c*/ 	.word	0xfffffffe
	.align		4
        /*0010*/ 	.word	0x00000000
	.align		4
        /*0014*/ 	.word	0xfffffffd
	.align		4
        /*0018*/ 	.word	0x00000000
	.align		4
        /*001c*/ 	.word	0xfffffffc


//--------------------- .text._Z9d_sigmoidPfi     --------------------------
	.section	.text._Z9d_sigmoidPfi,"ax",@progbits
	.align	128
        .global         _Z9d_sigmoidPfi
        .type           _Z9d_sigmoidPfi,@function
        .size           _Z9d_sigmoidPfi,(.L_x_16 - _Z9d_sigmoidPfi)
        .other          _Z9d_sigmoidPfi,@"STO_CUDA_ENTRY STV_DEFAULT"
_Z9d_sigmoidPfi:
.text._Z9d_sigmoidPfi:
[----:B------:R-:W-:Y:S01]  /*0000*/  LDC R1, c[0x0][0x37c] ;  /* 0x0000df00ff017b82 */ /* 0x000fe20000000800 */
[----:B------:R-:W0:Y:S07]  /*0010*/  S2R R0, SR_TID.X ;  /* 0x0000000000007919 */ /* 0x000e2e0000002100 */
[----:B------:R-:W0:Y:S01]  /*0020*/  S2UR UR4, SR_CTAID.X ;  /* 0x00000000000479c3 */ /* 0x000e220000002500 */
[----:B------:R-:W1:Y:S07]  /*0030*/  LDCU UR5, c[0x0][0x388] ;  /* 0x00007100ff0577ac */ /* 0x000e6e0008000800 */
[----:B------:R-:W0:Y:S02]  /*0040*/  LDC R3, c[0x0][0x360] ;  /* 0x0000d800ff037b82 */ /* 0x000e240000000800 */
[----:B0-----:R-:W-:-:S05]  /*0050*/  IMAD R3, R3, UR4, R0 ;  /* 0x0000000403037c24 */ /* 0x001fca000f8e0200 */
[----:B-1----:R-:W-:-:S13]  /*0060*/  ISETP.GE.AND P0, PT, R3, UR5, PT ;  /* 0x0000000503007c0c */ /* 0x002fda000bf06270 */
[----:B------:R-:W-:Y:S05]  /*0070*/  @P0 EXIT ;  /* 0x000000000000094d */ /* 0x000fea0003800000 */
[----:B------:R-:W0:Y:S01]  /*0080*/  LDC.64 R4, c[0x0][0x380] ;  /* 0x0000e000ff047b82 */ /* 0x000e220000000a00 */
[----:B------:R-:W1:Y:S01]  /*0090*/  LDCU.64 UR4, c[0x0][0x358] ;  /* 0x00006b00ff0477ac */ /* 0x000e620008000a00 */
[----:B0-----:R-:W-:-:S05]  /*00a0*/  IMAD.WIDE R4, R3, 0x4, R4 ;  /* 0x0000000403047825 */ /* 0x001fca00078e0204 */
[----:B-1----:R-:W2:Y:S01]  /*00b0*/  LDG.E R0, desc[UR4][R4.64] ;  /* 0x0000000404007981 */ /* 0x002ea2000c1e1900 */
[----:B------:R-:W-:Y:S01]  /*00c0*/  IMAD.MOV.U32 R3, RZ, RZ, 0x3bbb989d ;  /* 0x3bbb989dff037424 */ /* 0x000fe200078e00ff */
[----:B------:R-:W-:Y:S01]  /*00d0*/  BSSY.RECONVERGENT B0, `(.L_x_0) ;  /* 0x000001f000007945 */ /* 0x000fe20003800200 */
[----:B------:R-:W-:Y:S02]  /*00e0*/  IMAD.MOV.U32 R7, RZ, RZ, 0x437c0000 ;  /* 0x437c0000ff077424 */ /* 0x000fe400078e00ff */
[----:B--2---:R-:W-:-:S04]  /*00f0*/  FFMA.SAT R2, R0, -R3, 0.5 ;  /* 0x3f00000000027423 */ /* 0x004fc80000002803 */
[----:B------:R-:W-:-:S04]  /*0100*/  FFMA.RM R2, R2, R7, 12582913 ;  /* 0x4b40000102027423 */ /* 0x000fc80000004007 */
[C---:B------:R-:W-:Y:S01]  /*0110*/  FADD R3, R2.reuse, -12583039 ;  /* 0xcb40007f02037421 */ /* 0x040fe20000000000 */
[----:B------:R-:W-:-:S03]  /*0120*/  IMAD.SHL.U32 R2, R2, 0x800000, RZ ;  /* 0x0080000002027824 */ /* 0x000fc600078e00ff */
[----:B------:R-:W-:-:S04]  /*0130*/  FFMA R3, R0, -1.4426950216293334961, -R3 ;  /* 0xbfb8aa3b00037823 */ /* 0x000fc80000000803 */
[----:B------:R-:W-:-:S04]  /*0140*/  FFMA R0, R0, -1.925963033500011079e-08, R3 ;  /* 0xb2a5706000007823 */ /* 0x000fc80000000003 */
[----:B------:R-:W0:Y:S02]  /*0150*/  MUFU.EX2 R3, R0 ;  /* 0x0000000000037308 */ /* 0x000e240000000800 */
[----:B0-----:R-:W-:Y:S01]  /*0160*/  FMUL R8, R2, R3 ;  /* 0x0000000302087220 */ /* 0x001fe20000400000 */
[----:B------:R-:W-:-:S05]  /*0170*/  IMAD.MOV.U32 R2, RZ, RZ, 0x1 ;  /* 0x00000001ff027424 */ /* 0x000fca00078e00ff */
[----:B------:R-:W0:Y:S02]  /*0180*/  F2F.F64.F32 R8, R8 ;  /* 0x0000000800087310 */ /* 0x000e240000201800 */
[----:B0-----:R-:W-:Y:S01]  /*0190*/  DADD R6, R8, 1 ;  /* 0x3ff0000008067429 */ /* 0x001fe20000000000 */
[----:B------:R-:W-:-:S07]  /*01a0*/  FSETP.GEU.AND P1, PT, |R9|, 6.5827683646048100446e-37, PT ;  /* 0x036000000900780b */ /* 0x000fce0003f2e200 */
[----:B------:R-:W-:-:S06]  /*01b0*/  DMUL R6, R6, R6 ;  /* 0x0000000606067228 */ /* 0x000fcc0000000000 */
[----:B------:R-:W0:Y:S02]  /*01c0*/  MUFU.RCP64H R3, R7 ;  /* 0x0000000700037308 */ /* 0x000e240000001800 */
[----:B0-----:R-:W-:-:S08]  /*01d0*/  DFMA R10, -R6, R2, 1 ;  /* 0x3ff00000060a742b */ /* 0x001fd00000000102 */
[----:B------:R-:W-:-:S08]  /*01e0*/  DFMA R10, R10, R10, R10 ;  /* 0x0000000a0a0a722b */ /* 0x000fd0000000000a */
[----:B------:R-:W-:-:S08]  /*01f0*/  DFMA R10, R2, R10, R2 ;  /* 0x0000000a020a722b */ /* 0x000fd00000000002 */
[----:B------:R-:W-:-:S08]  /*0200*/  DFMA R2, -R6, R10, 1 ;  /* 0x3ff000000602742b */ /* 0x000fd0000000010a */
[----:B------:R-:W-:-:S08]  /*0210*/  DFMA R2, R10, R2, R10 ;  /* 0x000000020a02722b */ /* 0x000fd0000000000a */
[----:B------:R-:W-:-:S08]  /*0220*/  DMUL R10, R8, R2 ;  /* 0x00000002080a7228 */ /* 0x000fd00000000000 */
[----:B------:R-:W-:-:S08]  /*0230*/  DFMA R12, -R6, R10, R8 ;  /* 0x0000000a060c722b */ /* 0x000fd00000000108 */
[----:B------:R-:W-:-:S10]  /*0240*/  DFMA R2, R2, R12, R10 ;  /* 0x0000000c0202722b */ /* 0x000fd4000000000a */
[----:B------:R-:W-:-:S05]  /*0250*/  FFMA R0, RZ, R7, R3 ;  /* 0x00000007ff007223 */ /* 0x000fca0000000003 */
[----:B------:R-:W-:-:S13]  /*0260*/  FSETP.GT.AND P0, PT, |R0|, 1.469367938527859385e-39, PT ;  /* 0x001000000000780b */ /* 0x000fda0003f04200 */
[----:B------:R-:W-:Y:S05]  /*0270*/  @P0 BRA P1, `(.L_x_1) ;  /* 0x0000000000100947 */ /* 0x000fea0000800000 */
[----:B------:R-:W-:-:S07]  /*0280*/  MOV R0, 0x2a0 ;  /* 0x000002a000007802 */ /* 0x000fce0000000f00 */
[----:B------:R-:W-:Y:S05]  /*0290*/  CALL.REL.NOINC `($__internal_0_$__cuda_sm20_div_rn_f64_full) ;  /* 0x0000000000187944 */ /* 0x000fea0003c00000 */
[----:B------:R-:W-:Y:S02]  /*02a0*/  IMAD.MOV.U32 R2, RZ, RZ, R12 ;  /* 0x000000ffff027224 */ /* 0x000fe400078e000c */
[----:B------:R-:W-:-:S07]  /*02b0*/  IMAD.MOV.U32 R3, RZ, RZ, R13 ;  /* 0x000000ffff037224 */ /* 0x000fce00078e000d */
.L_x_1:
[----:B------:R-:W-:Y:S05]  /*02c0*/  BSYNC.RECONVERGENT B0 ;  /* 0x0000000000007941 */ /* 0x000fea0003800200 */
.L_x_0:
[----:B------:R-:W0:Y:S02]  /*02d0*/  F2F.F32.F64 R3, R2 ;  /* 0x0000000200037310 */ /* 0x000e240000301000 */
[----:B0-----:R-:W-:Y:S01]  /*02e0*/  STG.E desc[UR4][R4.64], R3 ;  /* 0x0000000304007986 */ /* 0x001fe2000c101904 */
[----:B------:R-:W-:Y:S05]  /*02f0*/  EXIT ;  /* 0x000000000000794d */ /* 0x000fea0003800000 */
        .weak           $__internal_0_$__cuda_sm20_div_rn_f64_full
        .type           $__internal_0_$__cuda_sm20_div_rn_f64_full,@function
        .size           $__internal_0_$__cuda_sm20_div_rn_f64_full,(.L_x_16 - $__internal_0_$__cuda_sm20_div_rn_f64_full)
$__internal_0_$__cuda_sm20_div_rn_f64_full:
[C---:B------:R-:W-:Y:S01]  /*0300*/  FSETP.GEU.AND P0, PT, |R7|.reuse, 1.469367938527859385e-39, PT ;  /* 0x001000000700780b */ /* 0x040fe20003f0e200 */
[----:B------:R-:W-:Y:S01]  /*0310*/  IMAD.MOV.U32 R16, RZ, RZ, 0x1 ;  /* 0x00000001ff107424 */ /* 0x000fe200078e00ff */
[----:B------:R-:W-:Y:S01]  /*0320*/  LOP3.LUT R2, R7, 0x800fffff, RZ, 0xc0, !PT ;  /* 0x800fffff07027812 */ /* 0x000fe200078ec0ff */
[----:B------:R-:W-:Y:S01]  /*0330*/  BSSY.RECONVERGENT B1, `(.L_x_2) ;  /* 0x0000055000017945 */ /* 0x000fe20003800200 */
[C---:B------:R-:W-:Y:S02]  /*0340*/  FSETP.GEU.AND P2, PT, |R9|.reuse, 1.469367938527859385e-39, PT ;  /* 0x001000000900780b */ /* 0x040fe40003f4e200 */
[----:B------:R-:W-:Y:S01]  /*0350*/  LOP3.LUT R3, R2, 0x3ff00000, RZ, 0xfc, !PT ;  /* 0x3ff0000002037812 */ /* 0x000fe200078efcff */
[----:B------:R-:W-:Y:S01]  /*0360*/  IMAD.MOV.U32 R2, RZ, RZ, R6 ;  /* 0x000000ffff027224 */ /* 0x000fe200078e0006 */
[----:B------:R-:W-:Y:S02]  /*0370*/  LOP3.LUT R12, R9, 0x7ff00000, RZ, 0xc0, !PT ;  /* 0x7ff00000090c7812 */ /* 0x000fe400078ec0ff */
[----:B------:R-:W-:-:S03]  /*0380*/  LOP3.LUT R15, R7, 0x7ff00000, RZ, 0xc0, !PT ;  /* 0x7ff00000070f7812 */ /* 0x000fc600078ec0ff */
[----:B------:R-:W-:Y:S01]  /*0390*/  @!P0 DMUL R2, R6, 8.98846567431157953865e+307 ;  /* 0x7fe0000006028828 */ /* 0x000fe20000000000 */
[----:B------:R-:W-:-:S03]  /*03a0*/  ISETP.GE.U32.AND P1, PT, R12, R15, PT ;  /* 0x0000000f0c00720c */ /* 0x000fc60003f26070 */
[----:B------:R-:W-:Y:S01]  /*03b0*/  @!P2 LOP3.LUT R13, R7, 0x7ff00000, RZ, 0xc0, !PT ;  /* 0x7ff00000070da812 */ /* 0x000fe200078ec0ff */
[----:B------:R-:W-:Y:S01]  /*03c0*/  @!P2 IMAD.MOV.U32 R18, RZ, RZ, RZ ;  /* 0x000000ffff12a224 */ /* 0x000fe200078e00ff */
[----:B------:R-:W0:Y:S02]  /*03d0*/  MUFU.RCP64H R17, R3 ;  /* 0x0000000300117308 */ /* 0x000e240000001800 */
[----:B------:R-:W-:Y:S01]  /*03e0*/  @!P2 ISETP.GE.U32.AND P3, PT, R12, R13, PT ;  /* 0x0000000d0c00a20c */ /* 0x000fe20003f66070 */
[----:B------:R-:W-:-:S05]  /*03f0*/  IMAD.MOV.U32 R13, RZ, RZ, 0x1ca00000 ;  /* 0x1ca00000ff0d7424 */ /* 0x000fca00078e00ff */
[----:B------:R-:W-:-:S04]  /*0400*/  @!P2 SEL R19, R13, 0x63400000, !P3 ;  /* 0x634000000d13a807 */ /* 0x000fc80005800000 */
[----:B------:R-:W-:-:S04]  /*0410*/  @!P2 LOP3.LUT R19, R19, 0x80000000, R9, 0xf8, !PT ;  /* 0x800000001313a812 */ /* 0x000fc800078ef809 */
[----:B------:R-:W-:Y:S01]  /*0420*/  @!P2 LOP3.LUT R19, R19, 0x100000, RZ, 0xfc, !PT ;  /* 0x001000001313a812 */ /* 0x000fe200078efcff */
[----:B0-----:R-:W-:-:S08]  /*0430*/  DFMA R10, R16, -R2, 1 ;  /* 0x3ff00000100a742b */ /* 0x001fd00000000802 */
[----:B------:R-:W-:-:S08]  /*0440*/  DFMA R10, R10, R10, R10 ;  /* 0x0000000a0a0a722b */ /* 0x000fd0000000000a */
[----:B------:R-:W-:Y:S01]  /*0450*/  DFMA R16, R16, R10, R16 ;  /* 0x0000000a1010722b */ /* 0x000fe20000000010 */
[----:B------:R-:W-:Y:S01]  /*0460*/  SEL R11, R13, 0x63400000, !P1 ;  /* 0x634000000d0b7807 */ /* 0x000fe20004800000 */
[----:B------:R-:W-:-:S03]  /*0470*/  IMAD.MOV.U32 R10, RZ, RZ, R8 ;  /* 0x000000ffff0a7224 */ /* 0x000fc600078e0008 */
[----:B------:R-:W-:-:S03]  /*0480*/  LOP3.LUT R11, R11, 0x800fffff, R9, 0xf8, !PT ;  /* 0x800fffff0b0b7812 */ /* 0x000fc600078ef809 */
[----:B------:R-:W-:-:S03]  /*0490*/  DFMA R20, R16, -R2, 1 ;  /* 0x3ff000001014742b */ /* 0x000fc60000000802 */
[----:B------:R-:W-:-:S05]  /*04a0*/  @!P2 DFMA R10, R10, 2, -R18 ;  /* 0x400000000a0aa82b */ /* 0x000fca0000000812 */
[----:B------:R-:W-:Y:S01]  /*04b0*/  DFMA R16, R16, R20, R16 ;  /* 0x000000141010722b */ /* 0x000fe20000000010 */
[----:B------:R-:W-:Y:S02]  /*04c0*/  IMAD.MOV.U32 R21, RZ, RZ, R12 ;  /* 0x000000ffff157224 */ /* 0x000fe400078e000c */
[----:B------:R-:W-:Y:S01]  /*04d0*/  IMAD.MOV.U32 R20, RZ, RZ, R15 ;  /* 0x000000ffff147224 */ /* 0x000fe200078e000f */
[----:B------:R-:W-:Y:S02]  /*04e0*/  @!P0 LOP3.LUT R20, R3, 0x7ff00000, RZ, 0xc0, !PT ;  /* 0x7ff0000003148812 */ /* 0x000fe400078ec0ff */
[----:B------:R-:W-:Y:S02]  /*04f0*/  @!P2 LOP3.LUT R21, R11, 0x7ff00000, RZ, 0xc0, !PT ;  /* 0x7ff000000b15a812 */ /* 0x000fe400078ec0ff */
[----:B------:R-:W-:Y:S01]  /*0500*/  DMUL R18, R16, R10 ;  /* 0x0000000a10127228 */ /* 0x000fe20000000000 */
[----:B------:R-:W-:Y:S02]  /*0510*/  VIADD R23, R20, 0xffffffff ;  /* 0xffffffff14177836 */ /* 0x000fe40000000000 */
[----:B------:R-:W-:-:S05]  /*0520*/  VIADD R22, R21, 0xffffffff ;  /* 0xffffffff15167836 */ /* 0x000fca0000000000 */
[----:B------:R-:W-:Y:S01]  /*0530*/  DFMA R14, R18, -R2, R10 ;  /* 0x80000002120e722b */ /* 0x000fe2000000000a */
[----:B------:R-:W-:-:S04]  /*0540*/  ISETP.GT.U32.AND P0, PT, R22, 0x7feffffe, PT ;  /* 0x7feffffe1600780c */ /* 0x000fc80003f04070 */
[----:B------:R-:W-:-:S03]  /*0550*/  ISETP.GT.U32.OR P0, PT, R23, 0x7feffffe, P0 ;  /* 0x7feffffe1700780c */ /* 0x000fc60000704470 */
[----:B------:R-:W-:-:S10]  /*0560*/  DFMA R14, R16, R14, R18 ;  /* 0x0000000e100e722b */ /* 0x000fd40000000012 */
[----:B------:R-:W-:Y:S05]  /*0570*/  @P0 BRA `(.L_x_3) ;  /* 0x00000000006c0947 */ /* 0x000fea0003800000 */
[----:B------:R-:W-:-:S04]  /*0580*/  LOP3.LUT R9, R7, 0x7ff00000, RZ, 0xc0, !PT ;  /* 0x7ff0000007097812 */ /* 0x000fc800078ec0ff */
[CC--:B------:R-:W-:Y:S02]  /*0590*/  VIADDMNMX R8, R12.reuse, -R9.reuse, 0xb9600000, !PT ;  /* 0xb96000000c087446 */ /* 0x0c0fe40007800909 */
[----:B------:R-:W-:Y:S02]  /*05a0*/  ISETP.GE.U32.AND P0, PT, R12, R9, PT ;  /* 0x000000090c00720c */ /* 0x000fe40003f06070 */
[----:B------:R-:W-:Y:S02]  /*05b0*/  VIMNMX R8, PT, PT, R8, 0x46a00000, PT ;  /* 0x46a0000008087848 */ /* 0x000fe40003fe0100 */
[----:B------:R-:W-:-:S05]  /*05c0*/  SEL R13, R13, 0x63400000, !P0 ;  /* 0x634000000d0d7807 */ /* 0x000fca0004000000 */
[----:B------:R-:W-:Y:S02]  /*05d0*/  IMAD.IADD R16, R8, 0x1, -R13 ;  /* 0x0000000108107824 */ /* 0x000fe400078e0a0d */
[----:B------:R-:W-:Y:S02]  /*05e0*/  IMAD.MOV.U32 R8, RZ, RZ, RZ ;  /* 0x000000ffff087224 */ /* 0x000fe400078e00ff */
[----:B------:R-:W-:-:S06]  /*05f0*/  VIADD R9, R16, 0x7fe00000 ;  /* 0x7fe0000010097836 */ /* 0x000fcc0000000000 */
[----:B------:R-:W-:-:S10]  /*0600*/  DMUL R12, R14, R8 ;  /* 0x000000080e0c7228 */ /* 0x000fd40000000000 */
[----:B------:R-:W-:-:S13]  /*0610*/  FSETP.GTU.AND P0, PT, |R13|, 1.469367938527859385e-39, PT ;  /* 0x001000000d00780b */ /* 0x000fda0003f0c200 */
[----:B------:R-:W-:Y:S05]  /*0620*/  @P0 BRA `(.L_x_4) ;  /* 0x0000000000940947 */ /* 0x000fea0003800000 */
[----:B------:R-:W-:Y:S01]  /*0630*/  DFMA R2, R14, -R2, R10 ;  /* 0x800000020e02722b */ /* 0x000fe2000000000a */
[----:B------:R-:W-:-:S09]  /*0640*/  IMAD.MOV.U32 R8, RZ, RZ, RZ ;  /* 0x000000ffff087224 */ /* 0x000fd200078e00ff */
[C---:B------:R-:W-:Y:S02]  /*0650*/  FSETP.NEU.AND P0, PT, R3.reuse, RZ, PT ;  /* 0x000000ff0300720b */ /* 0x040fe40003f0d000 */
[----:B------:R-:W-:-:S04]  /*0660*/  LOP3.LUT R7, R3, 0x80000000, R7, 0x48, !PT ;  /* 0x8000000003077812 */ /* 0x000fc800078e4807 */
[----:B------:R-:W-:-:S07]  /*0670*/  LOP3.LUT R9, R7, R9, RZ, 0xfc, !PT ;  /* 0x0000000907097212 */ /* 0x000fce00078efcff */
[----:B------:R-:W-:Y:S05]  /*0680*/  @!P0 BRA `(.L_x_4) ;  /* 0x00000000007c8947 */ /* 0x000fea0003800000 */
[----:B------:R-:W-:Y:S01]  /*0690*/  IMAD.MOV R3, RZ, RZ, -R16 ;  /* 0x000000ffff037224 */ /* 0x000fe200078e0a10 */
[----:B------:R-:W-:Y:S01]  /*06a0*/  DMUL.RP R8, R14, R8 ;  /* 0x000000080e087228 */ /* 0x000fe20000008000 */
[----:B------:R-:W-:-:S06]  /*06b0*/  IMAD.MOV.U32 R2, RZ, RZ, RZ ;  /* 0x000000ffff027224 */ /* 0x000fcc00078e00ff */
[----:B------:R-:W-:-:S03]  /*06c0*/  DFMA R2, R12, -R2, R14 ;  /* 0x800000020c02722b */ /* 0x000fc6000000000e */
[----:B------:R-:W-:-:S03]  /*06d0*/  LOP3.LUT R7, R9, R7, RZ, 0x3c, !PT ;  /* 0x0000000709077212 */ /* 0x000fc600078e3cff */
[----:B------:R-:W-:-:S04]  /*06e0*/  IADD3 R2, PT, PT, -R16, -0x43300000, RZ ;  /* 0xbcd0000010027810 */ /* 0x000fc80007ffe1ff */
[----:B------:R-:W-:-:S04]  /*06f0*/  FSETP.NEU.AND P0, PT, |R3|, R2, PT ;  /* 0x000000020300720b */ /* 0x000fc80003f0d200 */
[----:B------:R-:W-:Y:S02]  /*0700*/  FSEL R12, R8, R12, !P0 ;  /* 0x0000000c080c7208 */ /* 0x000fe40004000000 */
[----:B------:R-:W-:Y:S01]  /*0710*/  FSEL R13, R7, R13, !P0 ;  /* 0x0000000d070d7208 */ /* 0x000fe20004000000 */
[----:B------:R-:W-:Y:S06]  /*0720*/  BRA `(.L_x_4) ;  /* 0x0000000000547947 */ /* 0x000fec0003800000 */
.L_x_3:
[----:B------:R-:W-:-:S14]  /*0730*/  DSETP.NAN.AND P0, PT, R8, R8, PT ;  /* 0x000000080800722a */ /* 0x000fdc0003f08000 */
[----:B------:R-:W-:Y:S05]  /*0740*/  @P0 BRA `(.L_x_5) ;  /* 0x0000000000440947 */ /* 0x000fea0003800000 */
[----:B------:R-:W-:-:S14]  /*0750*/  DSETP.NAN.AND P0, PT, R6, R6, PT ;  /* 0x000000060600722a */ /* 0x000fdc0003f08000 */
[----:B------:R-:W-:Y:S05]  /*0760*/  @P0 BRA `(.L_x_6) ;  /* 0x0000000000300947 */ /* 0x000fea0003800000 */
[----:B------:R-:W-:Y:S01]  /*0770*/  ISETP.NE.AND P0, PT, R21, R20, PT ;  /* 0x000000141500720c */ /* 0x000fe20003f05270 */
[----:B------:R-:W-:Y:S02]  /*0780*/  IMAD.MOV.U32 R12, RZ, RZ, 0x0 ;  /* 0x00000000ff0c7424 */ /* 0x000fe400078e00ff */
[----:B------:R-:W-:-:S10]  /*0790*/  IMAD.MOV.U32 R13, RZ, RZ, -0x80000 ;  /* 0xfff80000ff0d7424 */ /* 0x000fd400078e00ff */
[----:B------:R-:W-:Y:S05]  /*07a0*/  @!P0 BRA `(.L_x_4) ;  /* 0x0000000000348947 */ /* 0x000fea0003800000 */
[----:B------:R-:W-:Y:S02]  /*07b0*/  ISETP.NE.AND P0, PT, R21, 0x7ff00000, PT ;  /* 0x7ff000001500780c */ /* 0x000fe40003f05270 */
[----:B------:R-:W-:Y:S02]  /*07c0*/  LOP3.LUT R13, R9, 0x80000000, R7, 0x48, !PT ;  /* 0x80000000090d7812 */ /* 0x000fe400078e4807 */
[----:B------:R-:W-:-:S13]  /*07d0*/  ISETP.EQ.OR P0, PT, R20, RZ, !P0 ;  /* 0x000000ff1400720c */ /* 0x000fda0004702670 */
[----:B------:R-:W-:Y:S01]  /*07e0*/  @P0 LOP3.LUT R2, R13, 0x7ff00000, RZ, 0xfc, !PT ;  /* 0x7ff000000d020812 */ /* 0x000fe200078efcff */
[----:B------:R-:W-:Y:S02]  /*07f0*/  @!P0 IMAD.MOV.U32 R12, RZ, RZ, RZ ;  /* 0x000000ffff0c8224 */ /* 0x000fe400078e00ff */
[----:B------:R-:W-:Y:S02]  /*0800*/  @P0 IMAD.MOV.U32 R12, RZ, RZ, RZ ;  /* 0x000000ffff0c0224 */ /* 0x000fe400078e00ff */
[----:B------:R-:W-:Y:S01]  /*0810*/  @P0 IMAD.MOV.U32 R13, RZ, RZ, R2 ;  /* 0x000000ffff0d0224 */ /* 0x000fe200078e0002 */
[----:B------:R-:W-:Y:S06]  /*0820*/  BRA `(.L_x_4) ;  /* 0x0000000000147947 */ /* 0x000fec0003800000 */
.L_x_6:
[----:B------:R-:W-:Y:S01]  /*0830*/  LOP3.LUT R13, R7, 0x80000, RZ, 0xfc, !PT ;  /* 0x00080000070d7812 */ /* 0x000fe200078efcff */
[----:B------:R-:W-:Y:S01]  /*0840*/  IMAD.MOV.U32 R12, RZ, RZ, R6 ;  /* 0x000000ffff0c7224 */ /* 0x000fe200078e0006 */
[----:B------:R-:W-:Y:S06]  /*0850*/  BRA `(.L_x_4) ;  /* 0x0000000000087947 */ /* 0x000fec0003800000 */
.L_x_5:
[----:B------:R-:W-:Y:S01]  /*0860*/  LOP3.LUT R13, R9, 0x80000, RZ, 0xfc, !PT ;  /* 0x00080000090d7812 */ /* 0x000fe200078efcff */
[----:B------:R-:W-:-:S07]  /*0870*/  IMAD.MOV.U32 R12, RZ, RZ, R8 ;  /* 0x000000ffff0c7224 */ /* 0x000fce00078e0008 */
.L_x_4:
[----:B------:R-:W-:Y:S05]  /*0880*/  BSYNC.RECONVERGENT B1 ;  /* 0x0000000000017941 */ /* 0x000fea0003800200 */
.L_x_2:
[----:B------:R-:W-:Y:S02]  /*0890*/  IMAD.MOV.U32 R2, RZ, RZ, R0 ;  /* 0x000000ffff027224 */ /* 0x000fe400078e0000 */
[----:B------:R-:W-:-:S04]  /*08a0*/  IMAD.MOV.U32 R3, RZ, RZ, 0x0 ;  /* 0x00000000ff037424 */ /* 0x000fc800078e00ff */
[----:B------:R-:W-:Y:S05]  /*08b0*/  RET.REL.NODEC R2 `(_Z9d_sigmoidPfi) ;  /* 0xfffffff402d07950 */ /* 0x000fea0003c3ffff */
.L_x_7:
[----:B------:R-:W-:-:S00]  /*08c0*/  BRA `(.L_x_7) ;  /* 0xfffffffc00fc7947 */ /* 0x000fc0000383ffff */
[----:B------:R-:W-:-:S00]  /*08d0*/  NOP ;  /* 0x0000000000007918 */ /* 0x000fc00000000000 */
        /* <DEDUP_REMOVED lines=10> */
.L_x_16:


//--------------------- .text._Z7sigmoidPfi       --------------------------
	.section	.text._Z7sigmoidPfi,"ax",@progbits
	.align	128
        .global         _Z7sigmoidPfi
        .type           _Z7sigmoidPfi,@function
        .size           _Z7sigmoidPfi,(.L_x_17 - _Z7sigmoidPfi)
        .other          _Z7sigmoidPfi,@"STO_CUDA_ENTRY STV_DEFAULT"
_Z7sigmoidPfi:
.text._Z7sigmoidPfi:
        /* <DEDUP_REMOVED lines=12> */
[----:B------:R-:W-:Y:S02]  /*00c0*/  HFMA2 R7, -RZ, RZ, 3.7421875, 0 ;  /* 0x437c0000ff077431 */ /* 0x000fe400000001ff */
[----:B------:R-:W-:Y:S01]  /*00d0*/  IMAD.MOV.U32 R5, RZ, RZ, 0x3bbb989d ;  /* 0x3bbb989dff057424 */ /* 0x000fe200078e00ff */
[----:B------:R-:W-:Y:S03]  /*00e0*/  BSSY.RECONVERGENT B0, `(.L_x_8) ;  /* 0x0000018000007945 */ /* 0x000fe60003800200 */
[----:B--2---:R-:W-:-:S04]  /*00f0*/  FFMA.SAT R4, R0, -R5, 0.5 ;  /* 0x3f00000000047423 */ /* 0x004fc80000002805 */
[----:B------:R-:W-:-:S04]  /*0100*/  FFMA.RM R4, R4, R7, 12582913 ;  /* 0x4b40000104047423 */ /* 0x000fc80000004007 */
[C---:B------:R-:W-:Y:S01]  /*0110*/  FADD R5, R4.reuse, -12583039 ;  /* 0xcb40007f04057421 */ /* 0x040fe20000000000 */
[----:B------:R-:W-:-:S03]  /*0120*/  IMAD.SHL.U32 R4, R4, 0x800000, RZ ;  /* 0x0080000004047824 */ /* 0x000fc600078e00ff */
[----:B------:R-:W-:-:S04]  /*0130*/  FFMA R5, R0, -1.4426950216293334961, -R5 ;  /* 0xbfb8aa3b00057823 */ /* 0x000fc80000000805 */
[----:B------:R-:W-:-:S04]  /*0140*/  FFMA R0, R0, -1.925963033500011079e-08, R5 ;  /* 0xb2a5706000007823 */ /* 0x000fc80000000005 */
[----:B------:R-:W0:Y:S02]  /*0150*/  MUFU.EX2 R5, R0 ;  /* 0x0000000000057308 */ /* 0x000e240000000800 */
[----:B0-----:R-:W-:-:S06]  /*0160*/  FMUL R12, R4, R5 ;  /* 0x00000005040c7220 */ /* 0x001fcc0000400000 */
[----:B------:R-:W0:Y:S02]  /*0170*/  F2F.F64.F32 R4, R12 ;  /* 0x0000000c00047310 */ /* 0x000e240000201800 */
[----:B0-----:R-:W-:-:S06]  /*0180*/  DADD R4, R4, 1 ;  /* 0x3ff0000004047429 */ /* 0x001fcc0000000000 */
[----:B------:R-:W0:Y:S04]  /*0190*/  MUFU.RCP64H R7, R5 ;  /* 0x0000000500077308 */ /* 0x000e280000001800 */
[----:B------:R-:W-:-:S04]  /*01a0*/  IADD3 R6, PT, PT, R5, 0x300402, RZ ;  /* 0x0030040205067810 */ /* 0x000fc80007ffe0ff */
[----:B------:R-:W-:Y:S02]  /*01b0*/  FSETP.GEU.AND P0, PT, |R6|, 5.8789094863358348022e-39, PT ;  /* 0x004004020600780b */ /* 0x000fe40003f0e200 */
[----:B0-----:R-:W-:-:S08]  /*01c0*/  DFMA R8, -R4, R6, 1 ;  /* 0x3ff000000408742b */ /* 0x001fd00000000106 */
[----:B------:R-:W-:-:S08]  /*01d0*/  DFMA R8, R8, R8, R8 ;  /* 0x000000080808722b */ /* 0x000fd00000000008 */
[----:B------:R-:W-:-:S08]  /*01e0*/  DFMA R8, R6, R8, R6 ;  /* 0x000000080608722b */ /* 0x000fd00000000006 */
[----:B------:R-:W-:-:S08]  /*01f0*/  DFMA R10, -R4, R8, 1 ;  /* 0x3ff00000040a742b */ /* 0x000fd00000000108 */
[----:B------:R-:W-:Y:S01]  /*0200*/  DFMA R8, R8, R10, R8 ;  /* 0x0000000a0808722b */ /* 0x000fe20000000008 */
[----:B------:R-:W-:Y:S10]  /*0210*/  @P0 BRA `(.L_x_9) ;  /* 0x0000000000100947 */ /* 0x000ff40003800000 */
[----:B------:R-:W-:-:S05]  /*0220*/  LOP3.LUT R0, R5, 0x7fffffff, RZ, 0xc0, !PT ;  /* 0x7fffffff05007812 */ /* 0x000fca00078ec0ff */
[----:B------:R-:W-:Y:S01]  /*0230*/  VIADD R8, R0, 0xfff00000 ;  /* 0xfff0000000087836 */ /* 0x000fe20000000000 */
[----:B------:R-:W-:-:S07]  /*0240*/  MOV R0, 0x260 ;  /* 0x0000026000007802 */ /* 0x000fce0000000f00 */
[----:B------:R-:W-:Y:S05]  /*0250*/  CALL.REL.NOINC `($__internal_1_$__cuda_sm20_dblrcp_rn_slowpath_v3) ;  /* 0x0000000000107944 */ /* 0x000fea0003c00000 */
.L_x_9:
[----:B------:R-:W-:Y:S05]  /*0260*/  BSYNC.RECONVERGENT B0 ;  /* 0x0000000000007941 */ /* 0x000fea0003800200 */
.L_x_8:
[----:B------:R-:W0:Y:S02]  /*0270*/  F2F.F32.F64 R9, R8 ;  /* 0x0000000800097310 */ /* 0x000e240000301000 */
[----:B0-----:R-:W-:Y:S01]  /*0280*/  STG.E desc[UR4][R2.64], R9 ;  /* 0x0000000902007986 */ /* 0x001fe2000c101904 */
[----:B------:R-:W-:Y:S05]  /*0290*/  EXIT ;  /* 0x000000000000794d */ /* 0x000fea0003800000 */
        .weak           $__internal_1_$__cuda_sm20_dblrcp_rn_slowpath_v3
        .type           $__internal_1_$__cuda_sm20_dblrcp_rn_slowpath_v3,@function
        .size           $__internal_1_$__cuda_sm20_dblrcp_rn_slowpath_v3,(.L_x_17 - $__internal_1_$__cuda_sm20_dblrcp_rn_slowpath_v3)
$__internal_1_$__cuda_sm20_dblrcp_rn_slowpath_v3:
[----:B------:R-:W-:Y:S01]  /*02a0*/  DSETP.GTU.AND P0, PT, |R4|, +INF , PT ;  /* 0x7ff000000400742a */ /* 0x000fe20003f0c200 */
[----:B------:R-:W-:-:S13]  /*02b0*/  BSSY.RECONVERGENT B1, `(.L_x_10) ;  /* 0x0000023000017945 */ /* 0x000fda0003800200 */
[----:B------:R-:W-:Y:S05]  /*02c0*/  @P0 BRA `(.L_x_11) ;  /* 0x00000000007c0947 */ /* 0x000fea0003800000 */
[----:B------:R-:W-:-:S04]  /*02d0*/  LOP3.LUT R9, R5, 0x7fffffff, RZ, 0xc0, !PT ;  /* 0x7fffffff05097812 */ /* 0x000fc800078ec0ff */
[----:B------:R-:W-:-:S04]  /*02e0*/  IADD3 R6, PT, PT, R9, -0x1, RZ ;  /* 0xffffffff09067810 */ /* 0x000fc80007ffe0ff */
[----:B------:R-:W-:-:S13]  /*02f0*/  ISETP.GE.U32.AND P0, PT, R6, 0x7fefffff, PT ;  /* 0x7fefffff0600780c */ /* 0x000fda0003f06070 */
[----:B------:R-:W-:Y:S01]  /*0300*/  @P0 LOP3.LUT R7, R5, 0x7ff00000, RZ, 0x3c, !PT ;  /* 0x7ff0000005070812 */ /* 0x000fe200078e3cff */
[----:B------:R-:W-:Y:S01]  /*0310*/  @P0 IMAD.MOV.U32 R6, RZ, RZ, RZ ;  /* 0x000000ffff060224 */ /* 0x000fe200078e00ff */
[----:B------:R-:W-:Y:S06]  /*0320*/  @P0 BRA `(.L_x_12) ;  /* 0x00000000006c0947 */ /* 0x000fec0003800000 */
[----:B------:R-:W-:-:S13]  /*0330*/  ISETP.GE.U32.AND P0, PT, R9, 0x1000001, PT ;  /* 0x010000010900780c */ /* 0x000fda0003f06070 */
[----:B------:R-:W-:Y:S05]  /*0340*/  @!P0 BRA `(.L_x_13) ;  /* 0x0000000000348947 */ /* 0x000fea0003800000 */
[----:B------:R-:W-:Y:S01]  /*0350*/  IADD3 R7, PT, PT, R5, -0x3fe00000, RZ ;  /* 0xc020000005077810 */ /* 0x000fe20007ffe0ff */
[----:B------:R-:W-:-:S03]  /*0360*/  IMAD.MOV.U32 R6, RZ, RZ, R4 ;  /* 0x000000ffff067224 */ /* 0x000fc600078e0004 */
[----:B------:R-:W0:Y:S03]  /*0370*/  MUFU.RCP64H R9, R7 ;  /* 0x0000000700097308 */ /* 0x000e260000001800 */
[----:B0-----:R-:W-:-:S08]  /*0380*/  DFMA R10, -R6, R8, 1 ;  /* 0x3ff00000060a742b */ /* 0x001fd00000000108 */
[----:B------:R-:W-:-:S08]  /*0390*/  DFMA R10, R10, R10, R10 ;  /* 0x0000000a0a0a722b */ /* 0x000fd0000000000a */
[----:B------:R-:W-:-:S08]  /*03a0*/  DFMA R10, R8, R10, R8 ;  /* 0x0000000a080a722b */ /* 0x000fd00000000008 */
[----:B------:R-:W-:-:S08]  /*03b0*/  DFMA R8, -R6, R10, 1 ;  /* 0x3ff000000608742b */ /* 0x000fd0000000010a */
[----:B------:R-:W-:-:S08]  /*03c0*/  DFMA R8, R10, R8, R10 ;  /* 0x000000080a08722b */ /* 0x000fd0000000000a */
[----:B------:R-:W-:-:S08]  /*03d0*/  DMUL R8, R8, 2.2250738585072013831e-308 ;  /* 0x0010000008087828 */ /* 0x000fd00000000000 */
[----:B------:R-:W-:-:S08]  /*03e0*/  DFMA R4, -R4, R8, 1 ;  /* 0x3ff000000404742b */ /* 0x000fd00000000108 */
[----:B------:R-:W-:-:S08]  /*03f0*/  DFMA R4, R4, R4, R4 ;  /* 0x000000040404722b */ /* 0x000fd00000000004 */
[----:B------:R-:W-:Y:S01]  /*0400*/  DFMA R6, R8, R4, R8 ;  /* 0x000000040806722b */ /* 0x000fe20000000008 */
[----:B------:R-:W-:Y:S10]  /*0410*/  BRA `(.L_x_12) ;  /* 0x0000000000307947 */ /* 0x000ff40003800000 */
.L_x_13:
[----:B------:R-:W-:Y:S01]  /*0420*/  DMUL R4, R4, 8.11296384146066816958e+31 ;  /* 0x4690000004047828 */ /* 0x000fe20000000000 */
[----:B------:R-:W-:-:S05]  /*0430*/  MOV R6, R8 ;  /* 0x0000000800067202 */ /* 0x000fca0000000f00 */
[----:B------:R-:W0:Y:S02]  /*0440*/  MUFU.RCP64H R7, R5 ;  /* 0x0000000500077308 */ /* 0x000e240000001800 */
[----:B0-----:R-:W-:-:S08]  /*0450*/  DFMA R8, -R4, R6, 1 ;  /* 0x3ff000000408742b */ /* 0x001fd00000000106 */
[----:B------:R-:W-:-:S08]  /*0460*/  DFMA R8, R8, R8, R8 ;  /* 0x000000080808722b */ /* 0x000fd00000000008 */
[----:B------:R-:W-:-:S08]  /*0470*/  DFMA R8, R6, R8, R6 ;  /* 0x000000080608722b */ /* 0x000fd00000000006 */
[----:B------:R-:W-:-:S08]  /*0480*/  DFMA R6, -R4, R8, 1 ;  /* 0x3ff000000406742b */ /* 0x000fd00000000108 */
[----:B------:R-:W-:-:S08]  /*0490*/  DFMA R6, R8, R6, R8 ;  /* 0x000000060806722b */ /* 0x000fd00000000008 */
[----:B------:R-:W-:Y:S01]  /*04a0*/  DMUL R6, R6, 8.11296384146066816958e+31 ;  /* 0x4690000006067828 */ /* 0x000fe20000000000 */
[----:B------:R-:W-:Y:S10]  /*04b0*/  BRA `(.L_x_12) ;  /* 0x0000000000087947 */ /* 0x000ff40003800000 */
.L_x_11:
[----:B------:R-:W-:Y:S01]  /*04c0*/  LOP3.LUT R7, R5, 0x80000, RZ, 0xfc, !PT ;  /* 0x0008000005077812 */ /* 0x000fe200078efcff */
[----:B------:R-:W-:-:S07]  /*04d0*/  IMAD.MOV.U32 R6, RZ, RZ, R4 ;  /* 0x000000ffff067224 */ /* 0x000fce00078e0004 */
.L_x_12:
[----:B------:R-:W-:Y:S05]  /*04e0*/  BSYNC.RECONVERGENT B1 ;  /* 0x0000000000017941 */ /* 0x000fea0003800200 */
.L_x_10:
[----:B------:R-:W-:Y:S01]  /*04f0*/  MOV R4, R0 ;  /* 0x0000000000047202 */ /* 0x000fe20000000f00 */
[----:B------:R-:W-:Y:S01]  /*0500*/  IMAD.MOV.U32 R5, RZ, RZ, 0x0 ;  /* 0x00000000ff057424 */ /* 0x000fe200078e00ff */
[----:B------:R-:W-:Y:S01]  /*0510*/  MOV R8, R6 ;  /* 0x0000000600087202 */ /* 0x000fe20000000f00 */
[----:B------:R-:W-:Y:S02]  /*0520*/  IMAD.MOV.U32 R9, RZ, RZ, R7 ;  /* 0x000000ffff097224 */ /* 0x000fe400078e0007 */
[----:B------:R-:W-:Y:S05]  /*0530*/  RET.REL.NODEC R4 `(_Z7sigmoidPfi) ;  /* 0xfffffff804b07950 */ /* 0x000fea0003c3ffff */
.L_x_14:
        /* <DEDUP_REMOVED lines=12> */
.L_x_17:


//--------------------- .text._Z9vectorAddPKfS0_Pfi --------------------------
	.section	.text._Z9vectorAddPKfS0_Pfi,"ax",@progbits
	.align	128
        .global         _Z9vectorAddPKfS0_Pfi
        .type           _Z9vectorAddPKfS0_Pfi,@function
        .size           _Z9vectorAddPKfS0_Pfi,(.L_x_20 - _Z9vectorAddPKfS0_Pfi)
        .other          _Z9vectorAddPKfS0_Pfi,@"STO_CUDA_ENTRY STV_DEFAULT"
_Z9vectorAddPKfS0_Pfi:
.text._Z9vectorAddPKfS0_Pfi:
        /* <DEDUP_REMOVED lines=9> */
[----:B------:R-:W1:Y:S07]  /*0090*/  LDCU.64 UR4, c[0x0][0x358] ;  /* 0x00006b00ff0477ac */ /* 0x000e6e0008000a00 */
[----:B------:R-:W2:Y:S08]  /*00a0*/  LDC.64 R4, c[0x0][0x388] ;  /* 0x0000e200ff047b82 */ /* 0x000eb00000000a00 */
[----:B------:R-:W3:Y:S01]  /*00b0*/  LDC.64 R6, c[0x0][0x390] ;  /* 0x0000e400ff067b82 */ /* 0x000ee20000000a00 */
[----:B0-----:R-:W-:-:S06]  /*00c0*/  IMAD.WIDE R2, R9, 0x4, R2 ;  /* 0x0000000409027825 */ /* 0x001fcc00078e0202 */
[----:B-1----:R-:W4:Y:S01]  /*00d0*/  LDG.E R2, desc[UR4][R2.64] ;  /* 0x0000000402027981 */ /* 0x002f22000c1e1900 */
[----:B--2---:R-:W-:-:S06]  /*00e0*/  IMAD.WIDE R4, R9, 0x4, R4 ;  /* 0x0000000409047825 */ /* 0x004fcc00078e0204 */
[----:B------:R-:W4:Y:S01]  /*00f0*/  LDG.E R5, desc[UR4][R4.64] ;  /* 0x0000000404057981 */ /* 0x000f22000c1e1900 */
[----:B---3--:R-:W-:-:S04]  /*0100*/  IMAD.WIDE R6, R9, 0x4, R6 ;  /* 0x0000000409067825 */ /* 0x008fc800078e0206 */
[----:B----4-:R-:W-:-:S05]  /*0110*/  FADD R9, R2, R5 ;  /* 0x0000000502097221 */ /* 0x010fca0000000000 */
[----:B------:R-:W-:Y:S01]  /*0120*/  STG.E desc[UR4][R6.64], R9 ;  /* 0x0000000906007986 */ /* 0x000fe2000c101904 */
[----:B------:R-:W-:Y:S05]  /*0130*/  EXIT ;  /* 0x000000000000794d */ /* 0x000fea0003800000 */
.L_x_15:
        /* <DEDUP_REMOVED lines=12> */
.L_x_20:


//--------------------- .nv.shared.reserved.0     --------------------------
	.section	.nv.shared.reserved.0,"aw",@nobits
	.weak		__nv_reservedSMEM_offset_0_alias
	.size		__nv_reservedSMEM_offset_0_alias, 0, 64
	.other		__nv_reservedSMEM_offset_0_alias,@"STO_CUDA_RESERVED_SHARED STV_DEFAULT"
__nv_reservedSMEM_offset_0_alias:
	.zero		0
	.zero		64


//--------------------- .nv.constant0._Z9d_sigmoidPfi --------------------------
	.section	.nv.constant0._Z9d_sigmoidPfi,"a",@progbits
	.sectionflags	@""
	.align	4
.nv.constant0._Z9d_sigmoidPfi:
	.zero		908


//--------------------- .nv.constant0._Z7sigmoidPfi --------------------------
	.section	.nv.constant0._Z7sigmoidPfi,"a",@progbits
	.sectionflags	@""
	.align	4
.nv.constant0._Z7sigmoidPfi:
	.zero		908


//--------------------- .nv.constant0._Z9vectorAddPKfS0_Pfi --------------------------
	.section	.nv.constant0._Z9vectorAddPKfS0_Pfi,"a",@progbits
	.sectionflags	@""
	.align	4
.nv.constant0._Z9vectorAddPKfS0_Pfi:
	.zero		924


//--------------------- SYMBOLS --------------------------

	.type		.nv.reservedSmem.offset0,@object
	.size		.nv.reservedSmem.offset0,0x4
